//
// Generated by NVIDIA NVVM Compiler
//
// Compiler Build ID: CL-36424714
// Cuda compilation tools, release 13.0, V13.0.88
// Based on NVVM 20.0.0
//

.version 9.0
.target sm_100
.address_size 64

	// .globl	_Z5printPPc

.visible .entry _Z5printPPc(
	.param .u64 .ptr .align 1 _Z5printPPc_param_0
)
{
	.reg .b16 	%rs<5>;
	.reg .b64 	%rd<11>;

	ld.param.u64 	%rd1, [_Z5printPPc_param_0];
	cvta.to.global.u64 	%rd2, %rd1;
	ld.global.u64 	%rd3, [%rd2];
	cvta.to.global.u64 	%rd4, %rd3;
	mov.b16 	%rs1, 49;
	st.global.u8 	[%rd4], %rs1;
	ld.global.u64 	%rd5, [%rd2];
	cvta.to.global.u64 	%rd6, %rd5;
	mov.b16 	%rs2, 50;
	st.global.u8 	[%rd6+1], %rs2;
	ld.global.u64 	%rd7, [%rd2];
	cvta.to.global.u64 	%rd8, %rd7;
	mov.b16 	%rs3, 51;
	st.global.u8 	[%rd8+2], %rs3;
	ld.global.u64 	%rd9, [%rd2];
	cvta.to.global.u64 	%rd10, %rd9;
	mov.b16 	%rs4, 0;
	st.global.u8 	[%rd10+3], %rs4;
	ret;

}


// ===== COMPILED SASS (sm_100) =====

	.target	sm_100

	.elftype	@"ET_EXEC"


//--------------------- .note.nv.tkinfo           --------------------------
	.section	.note.nv.tkinfo,"",@"SHT_NOTE"
	.sectionflags	@"SHF_NOTE_NV_TKINFO"
	.tkinfo
        /*0018*/ 	.word	0x00000002
        /*0030*/ 	.string	""
        /*0030*/ 	.string	"ptxas"
        /*0030*/ 	.string	"Cuda compilation tools, release 13.0, V13.0.88"
        /*0030*/ 	.string	"Build cuda_13.0.r13.0/compiler.36424714_0"
        /*0030*/ 	.string	"-arch sm_100 -m 64 "



//--------------------- .note.nv.cuinfo           --------------------------
	.section	.note.nv.cuinfo,"",@"SHT_NOTE"
	.sectionflags	@"SHF_NOTE_NV_CUINFO"
        /*0018*/ 	.short	0x0002
        /*001a*/ 	.short	0x0064
        /*001c*/ 	.short	0x0082
	.zero		2


//--------------------- .nv.info                  --------------------------
	.section	.nv.info,"",@"SHT_CUDA_INFO"
	.align	4


	//----- nvinfo : EIATTR_REGCOUNT
	.align		4
        /*0000*/ 	.byte	0x04, 0x2f
        /*0002*/ 	.short	(.L_1 - .L_0)
	.align		4
.L_0:
        /*0004*/ 	.word	index@(_Z5printPPc)
        /*0008*/ 	.word	0x0000000e


	//----- nvinfo : EIATTR_FRAME_SIZE
	.align		4
.L_1:
        /*000c*/ 	.byte	0x04, 0x11
        /*000e*/ 	.short	(.L_3 - .L_2)
	.align		4
.L_2:
        /*0010*/ 	.word	index@(_Z5printPPc)
        /*0014*/ 	.word	0x00000000


	//----- nvinfo : EIATTR_MIN_STACK_SIZE
	.align		4
.L_3:
        /*0018*/ 	.byte	0x04, 0x12
        /*001a*/ 	.short	(.L_5 - .L_4)
	.align		4
.L_4:
        /*001c*/ 	.word	index@(_Z5printPPc)
        /*0020*/ 	.word	0x00000000
.L_5:


//--------------------- .nv.compat                --------------------------
	.section	.nv.compat,"",@"SHT_CUDA_COMPAT_INFO"
	.align	4
        /*0000*/ 	.byte	0x02, 0x09, 0x00, 0x00, 0x02, 0x02, 0x01, 0x00, 0x02, 0x05, 0x05, 0x00, 0x03, 0x07, 0x01, 0x01
        /*0010*/ 	.byte	0x02, 0x03, 0x00, 0x00, 0x02, 0x06, 0x01, 0x00, 0x04, 0x0b, 0x08, 0x00, 0x09, 0x00, 0x00, 0x00
        /*0020*/ 	.byte	0x00, 0x00, 0x00, 0x00


//--------------------- .nv.info._Z5printPPc      --------------------------
	.section	.nv.info._Z5printPPc,"",@"SHT_CUDA_INFO"
	.sectionflags	@""
	.align	4


	//----- nvinfo : EIATTR_CUDA_API_VERSION
	.align		4
        /*0000*/ 	.byte	0x04, 0x37
        /*0002*/ 	.short	(.L_7 - .L_6)
.L_6:
        /*0004*/ 	.word	0x00000082


	//----- nvinfo : EIATTR_KPARAM_INFO
	.align		4
.L_7:
        /*0008*/ 	.byte	0x04, 0x17
        /*000a*/ 	.short	(.L_9 - .L_8)
.L_8:
        /*000c*/ 	.word	0x00000000
        /*0010*/ 	.short	0x0000
        /*0012*/ 	.short	0x0000
        /*0014*/ 	.byte	0x00, 0xf5, 0x21, 0x00


	//----- nvinfo : EIATTR_SPARSE_MMA_MASK
	.align		4
.L_9:
        /*0018*/ 	.byte	0x03, 0x50
        /*001a*/ 	.short	0x0000


	//----- nvinfo : EIATTR_MAXREG_COUNT
	.align		4
        /*001c*/ 	.byte	0x03, 0x1b
        /*001e*/ 	.short	0x00ff


	//----- nvinfo : EIATTR_MERCURY_ISA_VERSION
	.align		4
        /*0020*/ 	.byte	0x03, 0x5f
        /*0022*/ 	.short	0x0101


	//----- nvinfo : EIATTR_VRC_CTA_INIT_COUNT
	.align		4
        /*0024*/ 	.byte	0x02, 0x4a
	.zero		1
	.zero		1


	//----- nvinfo : EIATTR_EXIT_INSTR_OFFSETS
	.align		4
        /*0028*/ 	.byte	0x04, 0x1c
        /*002a*/ 	.short	(.L_11 - .L_10)


	//   ....[0]....
.L_10:
        /*002c*/ 	.word	0x00000100


	//----- nvinfo : EIATTR_CBANK_PARAM_SIZE
	.align		4
.L_11:
        /*0030*/ 	.byte	0x03, 0x19
        /*0032*/ 	.short	0x0008


	//----- nvinfo : EIATTR_PARAM_CBANK
	.align		4
        /*0034*/ 	.byte	0x04, 0x0a
        /*0036*/ 	.short	(.L_13 - .L_12)
	.align		4
.L_12:
        /*0038*/ 	.word	index@(.nv.constant0._Z5printPPc)
        /*003c*/ 	.short	0x0380
        /*003e*/ 	.short	0x0008


	//----- nvinfo : EIATTR_SW_WAR
	.align		4
.L_13:
        /*0040*/ 	.byte	0x04, 0x36
        /*0042*/ 	.short	(.L_15 - .L_14)
.L_14:
        /*0044*/ 	.word	0x00000008
.L_15:


//--------------------- .nv.callgraph             --------------------------
	.section	.nv.callgraph,"",@"SHT_CUDA_CALLGRAPH"
	.align	4
	.sectionentsize	8
	.align		4
        /*0000*/ 	.word	0x00000000
	.align		4
        /*0004*/ 	.word	0xffffffff
	.align		4
        /*0008*/ 	.word	0x00000000
	.align		4
        /*000c*/ 	.word	0xfffffffe
	.align		4
        /*0010*/ 	.word	0x00000000
	.align		4
        /*0014*/ 	.word	0xfffffffd
	.align		4
        /*0018*/ 	.word	0x00000000
	.align		4
        /*001c*/ 	.word	0xfffffffc


//--------------------- .text._Z5printPPc         --------------------------
	.section	.text._Z5printPPc,"ax",@progbits
	.align	128
        .global         _Z5printPPc
        .type           _Z5printPPc,@function
        .size           _Z5printPPc,(.L_x_1 - _Z5printPPc)
        .other          _Z5printPPc,@"STO_CUDA_ENTRY STV_DEFAULT"
_Z5printPPc:
.text._Z5printPPc:
[----:B------:R-:W-:Y:S08]  /*0000*/  LDC R1, c[0x0][0x37c] ;  /* 0x0000df00ff017b82 */ /* 0x000ff00000000800 */
[----:B------:R-:W0:Y:S01]  /*0010*/  LDC.64 R2, c[0x0][0x380] ;  /* 0x0000e000ff027b82 */ /* 0x000e220000000a00 */
[----:B------:R-:W0:Y:S02]  /*0020*/  LDCU.64 UR4, c[0x0][0x358] ;  /* 0x00006b00ff0477ac */ /* 0x000e240008000a00 */
[----:B0-----:R-:W2:Y:S01]  /*0030*/  LDG.E.64 R4, desc[UR4][R2.64] ;  /* 0x0000000402047981 */ /* 0x001ea2000c1e1b00 */
[----:B------:R-:W-:-:S02]  /*0040*/  IMAD.MOV.U32 R0, RZ, RZ, 0x31 ;  /* 0x00000031ff007424 */ /* 0x000fc400078e00ff */
[----:B------:R-:W-:-:S03]  /*0050*/  HFMA2 R8, -RZ, RZ, 0, 2.98023223876953125e-06 ;  /* 0x00000032ff087431 */ /* 0x000fc600000001ff */
[----:B--2---:R0:W-:Y:S04]  /*0060*/  STG.E.U8 desc[UR4][R4.64], R0 ;  /* 0x0000000004007986 */ /* 0x0041e8000c101104 */
[----:B------:R-:W2:Y:S01]  /*0070*/  LDG.E.64 R6, desc[UR4][R2.64] ;  /* 0x0000000402067981 */ /* 0x000ea2000c1e1b00 */
[----:B0-----:R-:W-:Y:S01]  /*0080*/  PRMT R5, R8, 0x7610, R5 ;  /* 0x0000761008057816 */ /* 0x001fe20000000005 */
[----:B------:R-:W-:-:S04]  /*0090*/  IMAD.MOV.U32 R10, RZ, RZ, 0x33 ;  /* 0x00000033ff0a7424 */ /* 0x000fc800078e00ff */
[----:B--2---:R0:W-:Y:S04]  /*00a0*/  STG.E.U8 desc[UR4][R6.64+0x1], R5 ;  /* 0x0000010506007986 */ /* 0x0041e8000c101104 */
[----:B------:R-:W2:Y:S01]  /*00b0*/  LDG.E.64 R8, desc[UR4][R2.64] ;  /* 0x0000000402087981 */ /* 0x000ea2000c1e1b00 */
[----:B0-----:R-:W-:-:S05]  /*00c0*/  PRMT R7, R10, 0x7610, R7 ;  /* 0x000076100a077816 */ /* 0x001fca0000000007 */
[----:B--2---:R-:W-:Y:S04]  /*00d0*/  STG.E.U8 desc[UR4][R8.64+0x2], R7 ;  /* 0x0000020708007986 */ /* 0x004fe8000c101104 */
[----:B------:R-:W2:Y:S04]  /*00e0*/  LDG.E.64 R10, desc[UR4][R2.64] ;  /* 0x00000004020a7981 */ /* 0x000ea8000c1e1b00 */
[----:B--2---:R-:W-:Y:S01]  /*00f0*/  STG.E.U8 desc[UR4][R10.64+0x3], RZ ;  /* 0x000003ff0a007986 */ /* 0x004fe2000c101104 */
[----:B------:R-:W-:Y:S05]  /*0100*/  EXIT ;  /* 0x000000000000794d */ /* 0x000fea0003800000 */
.L_x_0:
[----:B------:R-:W-:-:S00]  /*0110*/  BRA `(.L_x_0) ;  /* 0xfffffffc00fc7947 */ /* 0x000fc0000383ffff */
[----:B------:R-:W-:-:S00]  /*0120*/  NOP ;  /* 0x0000000000007918 */ /* 0x000fc00000000000 */
        /* <DEDUP_REMOVED lines=13> */
.L_x_1:


//--------------------- .nv.shared.reserved.0     --------------------------
	.section	.nv.shared.reserved.0,"aw",@nobits
	.weak		__nv_reservedSMEM_offset_0_alias
	.size		__nv_reservedSMEM_offset_0_alias, 0, 64
	.other		__nv_reservedSMEM_offset_0_alias,@"STO_CUDA_RESERVED_SHARED STV_DEFAULT"
__nv_reservedSMEM_offset_0_alias:
	.zero		0
	.zero		64


//--------------------- .nv.constant0._Z5printPPc --------------------------
	.section	.nv.constant0._Z5printPPc,"a",@progbits
	.sectionflags	@""
	.align	4
.nv.constant0._Z5printPPc:
	.zero		904


//--------------------- SYMBOLS --------------------------

	.type		.nv.reservedSmem.offset0,@object
	.size		.nv.reservedSmem.offset0,0x4
